	.headerflags	@"EF_CUDA_TEXMODE_UNIFIED EF_CUDA_64BIT_ADDRESS EF_CUDA_ACCELERATORS EF_CUDA_SM90 EF_CUDA_VIRTUAL_SM(EF_CUDA_SM90)"
	.elftype	@"ET_EXEC"


//--------------------- .nv.info                  --------------------------
	.section	.nv.info,"",@"SHT_CUDA_INFO"
	.align	4


	//----- nvinfo : EIATTR_REGCOUNT
	.align		4
        /*0000*/ 	.byte	0x04, 0x2f
        /*0002*/ 	.short	(.L_1 - .L_0)
	.align		4
.L_0:
        /*0004*/ 	.word	index@(triton_poi_fused_convolution_0)
        /*0008*/ 	.word	0x00000012


	//----- nvinfo : EIATTR_MIN_STACK_SIZE
	.align		4
.L_1:
        /*000c*/ 	.byte	0x04, 0x12
        /*000e*/ 	.short	(.L_3 - .L_2)
	.align		4
.L_2:
        /*0010*/ 	.word	index@(triton_poi_fused_convolution_0)
        /*0014*/ 	.word	0x00000000


	//----- nvinfo : EIATTR_FRAME_SIZE
	.align		4
.L_3:
        /*0018*/ 	.byte	0x04, 0x11
        /*001a*/ 	.short	(.L_5 - .L_4)
	.align		4
.L_4:
        /*001c*/ 	.word	index@(triton_poi_fused_convolution_0)
        /*0020*/ 	.word	0x00000000


	//----- nvinfo : EIATTR_MIN_STACK_SIZE
	.align		4
.L_5:
        /*0024*/ 	.byte	0x04, 0x12
        /*0026*/ 	.short	(.L_7 - .L_6)
	.align		4
.L_6:
        /*0028*/ 	.word	index@(triton_poi_fused_convolution_0)
        /*002c*/ 	.word	0x00000000
.L_7:


//--------------------- .nv.info.triton_poi_fused_convolution_0 --------------------------
	.section	.nv.info.triton_poi_fused_convolution_0,"",@"SHT_CUDA_INFO"
	.sectionflags	@""
	.align	4


	//----- nvinfo : EIATTR_CUDA_API_VERSION
	.align		4
        /*0000*/ 	.byte	0x04, 0x37
        /*0002*/ 	.short	(.L_9 - .L_8)
.L_8:
        /*0004*/ 	.word	0x0000007c


	//----- nvinfo : EIATTR_KPARAM_INFO
	.align		4
.L_9:
        /*0008*/ 	.byte	0x04, 0x17
        /*000a*/ 	.short	(.L_11 - .L_10)
.L_10:
        /*000c*/ 	.word	0x00000000
        /*0010*/ 	.short	0x0002
        /*0012*/ 	.short	0x0010
        /*0014*/ 	.byte	0x00, 0xf0, 0x11, 0x00


	//----- nvinfo : EIATTR_KPARAM_INFO
	.align		4
.L_11:
        /*0018*/ 	.byte	0x04, 0x17
        /*001a*/ 	.short	(.L_13 - .L_12)
.L_12:
        /*001c*/ 	.word	0x00000000
        /*0020*/ 	.short	0x0001
        /*0022*/ 	.short	0x0008
        /*0024*/ 	.byte	0x00, 0xf4, 0x21, 0x00


	//----- nvinfo : EIATTR_KPARAM_INFO
	.align		4
.L_13:
        /*0028*/ 	.byte	0x04, 0x17
        /*002a*/ 	.short	(.L_15 - .L_14)
.L_14:
        /*002c*/ 	.word	0x00000000
        /*0030*/ 	.short	0x0000
        /*0032*/ 	.short	0x0000
        /*0034*/ 	.byte	0x00, 0xf4, 0x21, 0x00


	//----- nvinfo : EIATTR_SPARSE_MMA_MASK
	.align		4
.L_15:
        /*0038*/ 	.byte	0x03, 0x50
        /*003a*/ 	.short	0x0000


	//----- nvinfo : EIATTR_MAXREG_COUNT
	.align		4
        /*003c*/ 	.byte	0x03, 0x1b
        /*003e*/ 	.short	0x00ff


	//----- nvinfo : EIATTR_EXIT_INSTR_OFFSETS
	.align		4
        /*0040*/ 	.byte	0x04, 0x1c
        /*0042*/ 	.short	(.L_17 - .L_16)


	//   ....[0]....
.L_16:
        /*0044*/ 	.word	0x00000260


	//----- nvinfo : EIATTR_REQNTID
	.align		4
.L_17:
        /*0048*/ 	.byte	0x04, 0x10
        /*004a*/ 	.short	(.L_19 - .L_18)
.L_18:
        /*004c*/ 	.word	0x00000080
        /*0050*/ 	.word	0x00000001
        /*0054*/ 	.word	0x00000001


	//----- nvinfo : EIATTR_CBANK_PARAM_SIZE
	.align		4
.L_19:
        /*0058*/ 	.byte	0x03, 0x19
        /*005a*/ 	.short	0x0014


	//----- nvinfo : EIATTR_PARAM_CBANK
	.align		4
        /*005c*/ 	.byte	0x04, 0x0a
        /*005e*/ 	.short	(.L_21 - .L_20)
	.align		4
.L_20:
        /*0060*/ 	.word	index@(.nv.constant0.triton_poi_fused_convolution_0)
        /*0064*/ 	.short	0x0210
        /*0066*/ 	.short	0x0014


	//----- nvinfo : EIATTR_SW_WAR
	.align		4
.L_21:
        /*0068*/ 	.byte	0x04, 0x36
        /*006a*/ 	.short	(.L_23 - .L_22)
.L_22:
        /*006c*/ 	.word	0x00000008
.L_23:


//--------------------- .nv.callgraph             --------------------------
	.section	.nv.callgraph,"",@"SHT_CUDA_CALLGRAPH"
	.align	4
	.sectionentsize	8
	.align		4
        /*0000*/ 	.word	0x00000000
	.align		4
        /*0004*/ 	.word	0xffffffff
	.align		4
        /*0008*/ 	.word	0x00000000
	.align		4
        /*000c*/ 	.word	0xfffffffe
	.align		4
        /*0010*/ 	.word	0x00000000
	.align		4
        /*0014*/ 	.word	0xfffffffd
	.align		4
        /*0018*/ 	.word	0x00000000
	.align		4
        /*001c*/ 	.word	0xfffffffc


//--------------------- .text.triton_poi_fused_convolution_0 --------------------------
	.section	.text.triton_poi_fused_convolution_0,"ax",@progbits
	.align	128
        .global         triton_poi_fused_convolution_0
        .type           triton_poi_fused_convolution_0,@function
        .size           triton_poi_fused_convolution_0,(.L_x_1 - triton_poi_fused_convolution_0)
        .other          triton_poi_fused_convolution_0,@"STO_CUDA_ENTRY STV_DEFAULT"
triton_poi_fused_convolution_0:
.text.triton_poi_fused_convolution_0:
[----:B------:R-:W-:Y:S01]  /*0000*/  LDC R1, c[0x0][0x28] ;  /* 0x00000a00ff017b82 */ /* 0x000fe20000000800 */
[----:B------:R-:W1:Y:S07]  /*0010*/  S2R R0, SR_TID.X ;  /* 0x0000000000007919 */ /* 0x000e6e0000002100 */
[----:B------:R-:W2:Y:S01]  /*0020*/  LDC.64 R2, c[0x0][0x218] ;  /* 0x00008600ff027b82 */ /* 0x000ea20000000a00 */
[----:B------:R-:W-:Y:S01]  /*0030*/  ULDC.64 UR4, c[0x0][0x208] ;  /* 0x0000820000047ab9 */ /* 0x000fe20000000a00 */
[----:B------:R-:W3:Y:S06]  /*0040*/  S2R R5, SR_CTAID.X ;  /* 0x0000000000057919 */ /* 0x000eec0000002500 */
[----:B------:R-:W4:Y:S01]  /*0050*/  LDC.64 R8, c[0x0][0x210] ;  /* 0x00008400ff087b82 */ /* 0x000f220000000a00 */
[----:B-1----:R-:W-:-:S02]  /*0060*/  SHF.L.U32 R0, R0, 0x2, RZ ;  /* 0x0000000200007819 */ /* 0x002fc400000006ff */
[----:B---3--:R-:W-:Y:S02]  /*0070*/  SHF.R.S32.HI R4, RZ, 0x15, R5 ;  /* 0x00000015ff047819 */ /* 0x008fe40000011405 */
[----:B------:R-:W-:Y:S02]  /*0080*/  LOP3.LUT R0, R0, 0x1fc, RZ, 0xc0, !PT ;  /* 0x000001fc00007812 */ /* 0x000fe400078ec0ff */
[----:B------:R-:W-:Y:S02]  /*0090*/  SGXT R4, R4, 0x1 ;  /* 0x000000010404781a */ /* 0x000fe40000000200 */
[----:B------:R-:W-:-:S04]  /*00a0*/  LEA R5, R5, R0, 0xa ;  /* 0x0000000005057211 */ /* 0x000fc800078e50ff */
[----:B------:R-:W-:Y:S01]  /*00b0*/  LEA.HI R4, R4, R5, RZ, 0xc ;  /* 0x0000000504047211 */ /* 0x000fe200078f60ff */
[----:B----4-:R-:W-:-:S04]  /*00c0*/  IMAD.WIDE R8, R5, 0x4, R8 ;  /* 0x0000000405087825 */ /* 0x010fc800078e0208 */
[----:B------:R-:W-:Y:S01]  /*00d0*/  VIADD R0, R4, 0x200 ;  /* 0x0000020004007836 */ /* 0x000fe20000000000 */
[----:B------:R-:W-:-:S04]  /*00e0*/  SHF.R.S32.HI R4, RZ, 0xc, R4 ;  /* 0x0000000cff047819 */ /* 0x000fc80000011404 */
[----:B------:R-:W-:Y:S02]  /*00f0*/  SHF.R.S32.HI R0, RZ, 0xc, R0 ;  /* 0x0000000cff007819 */ /* 0x000fe40000011400 */
[----:B------:R-:W-:Y:S02]  /*0100*/  LEA.HI R6, R4, R4, RZ, 0x6 ;  /* 0x0000000404067211 */ /* 0x000fe400078f30ff */
[----:B------:R-:W-:Y:S02]  /*0110*/  LEA.HI R10, R0, R0, RZ, 0x6 ;  /* 0x00000000000a7211 */ /* 0x000fe400078f30ff */
[----:B------:R-:W-:Y:S02]  /*0120*/  LOP3.LUT R7, R6, 0xffffffc0, RZ, 0xc0, !PT ;  /* 0xffffffc006077812 */ /* 0x000fe400078ec0ff */
[----:B------:R-:W-:Y:S02]  /*0130*/  LOP3.LUT R11, R10, 0xffffffc0, RZ, 0xc0, !PT ;  /* 0xffffffc00a0b7812 */ /* 0x000fe400078ec0ff */
[----:B------:R-:W-:-:S03]  /*0140*/  IADD3 R7, R4, -R7, RZ ;  /* 0x8000000704077210 */ /* 0x000fc60007ffe0ff */
[----:B------:R-:W-:Y:S02]  /*0150*/  IMAD.IADD R13, R0, 0x1, -R11 ;  /* 0x00000001000d7824 */ /* 0x000fe400078e0a0b */
[--C-:B--2---:R-:W-:Y:S02]  /*0160*/  IMAD.WIDE R10, R7, 0x4, R2.reuse ;  /* 0x00000004070a7825 */ /* 0x104fe400078e0202 */
[----:B------:R-:W2:Y:S02]  /*0170*/  LDG.E.128 R4, desc[UR4][R8.64] ;  /* 0x0000000408047981 */ /* 0x000ea4000c1e1d00 */
[----:B------:R-:W-:Y:S02]  /*0180*/  IMAD.WIDE R2, R13, 0x4, R2 ;  /* 0x000000040d027825 */ /* 0x000fe400078e0202 */
[----:B------:R-:W2:Y:S04]  /*0190*/  LDG.E.EL R10, desc[UR4][R10.64] ;  /* 0x000000040a0a7981 */ /* 0x000ea8000c2e1900 */
[----:B------:R-:W3:Y:S04]  /*01a0*/  LDG.E.EL R2, desc[UR4][R2.64] ;  /* 0x0000000402027981 */ /* 0x000ee8000c2e1900 */
[----:B------:R-:W3:Y:S01]  /*01b0*/  LDG.E.128 R12, desc[UR4][R8.64+0x800] ;  /* 0x00080004080c7981 */ /* 0x000ee2000c1e1d00 */
[--C-:B--2---:R-:W-:Y:S01]  /*01c0*/  FADD R4, R4, R10.reuse ;  /* 0x0000000a04047221 */ /* 0x104fe20000000000 */
[--C-:B------:R-:W-:Y:S01]  /*01d0*/  FADD R5, R5, R10.reuse ;  /* 0x0000000a05057221 */ /* 0x100fe20000000000 */
[--C-:B------:R-:W-:Y:S01]  /*01e0*/  FADD R6, R6, R10.reuse ;  /* 0x0000000a06067221 */ /* 0x100fe20000000000 */
[----:B------:R-:W-:Y:S01]  /*01f0*/  FADD R7, R7, R10 ;  /* 0x0000000a07077221 */ /* 0x000fe20000000000 */
[--C-:B---3--:R-:W-:Y:S01]  /*0200*/  FADD R12, R12, R2.reuse ;  /* 0x000000020c0c7221 */ /* 0x108fe20000000000 */
[--C-:B------:R-:W-:Y:S01]  /*0210*/  FADD R13, R13, R2.reuse ;  /* 0x000000020d0d7221 */ /* 0x100fe20000000000 */
[--C-:B------:R-:W-:Y:S01]  /*0220*/  FADD R14, R14, R2.reuse ;  /* 0x000000020e0e7221 */ /* 0x100fe20000000000 */
[----:B------:R-:W-:Y:S01]  /*0230*/  FADD R15, R15, R2 ;  /* 0x000000020f0f7221 */ /* 0x000fe20000000000 */
[----:B------:R-:W-:Y:S04]  /*0240*/  STG.E.128 desc[UR4][R8.64], R4 ;  /* 0x0000000408007986 */ /* 0x000fe8000c101d04 */
[----:B------:R-:W-:Y:S01]  /*0250*/  STG.E.128 desc[UR4][R8.64+0x800], R12 ;  /* 0x0008000c08007986 */ /* 0x000fe2000c101d04 */
[----:B------:R-:W-:Y:S05]  /*0260*/  EXIT ;  /* 0x000000000000794d */ /* 0x000fea0003800000 */
.L_x_0:
[----:B------:R-:W-:-:S00]  /*0270*/  BRA `(.L_x_0) ;  /* 0xfffffffc00fc7947 */ /* 0x000fc0000383ffff */
[----:B------:R-:W-:-:S00]  /*0280*/  NOP ;  /* 0x0000000000007918 */ /* 0x000fc00000000000 */
[----:B------:R-:W-:-:S00]  /*0290*/  NOP ;  /* 0x0000000000007918 */ /* 0x000fc00000000000 */
[----:B------:R-:W-:-:S00]  /*02a0*/  NOP ;  /* 0x0000000000007918 */ /* 0x000fc00000000000 */
[----:B------:R-:W-:-:S00]  /*02b0*/  NOP ;  /* 0x0000000000007918 */ /* 0x000fc00000000000 */
[----:B------:R-:W-:-:S00]  /*02c0*/  NOP ;  /* 0x0000000000007918 */ /* 0x000fc00000000000 */
[----:B------:R-:W-:-:S00]  /*02d0*/  NOP ;  /* 0x0000000000007918 */ /* 0x000fc00000000000 */
[----:B------:R-:W-:-:S00]  /*02e0*/  NOP ;  /* 0x0000000000007918 */ /* 0x000fc00000000000 */
[----:B------:R-:W-:-:S00]  /*02f0*/  NOP ;  /* 0x0000000000007918 */ /* 0x000fc00000000000 */
.L_x_1:


//--------------------- .nv.constant0.triton_poi_fused_convolution_0 --------------------------
	.section	.nv.constant0.triton_poi_fused_convolution_0,"a",@progbits
	.sectionflags	@""
	.align	4
.nv.constant0.triton_poi_fused_convolution_0:
	.zero		548
